//
// Generated by NVIDIA NVVM Compiler
//
// Compiler Build ID: CL-36424714
// Cuda compilation tools, release 13.0, V13.0.88
// Based on NVVM 20.0.0
//

.version 9.0
.target sm_100
.address_size 64

	// .globl	_Z21histogramAtomicKernelPKjPjii

.visible .entry _Z21histogramAtomicKernelPKjPjii(
	.param .u64 .ptr .align 1 _Z21histogramAtomicKernelPKjPjii_param_0,
	.param .u64 .ptr .align 1 _Z21histogramAtomicKernelPKjPjii_param_1,
	.param .u32 _Z21histogramAtomicKernelPKjPjii_param_2,
	.param .u32 _Z21histogramAtomicKernelPKjPjii_param_3
)
{
	.reg .pred 	%p<3>;
	.reg .b32 	%r<9>;
	.reg .b64 	%rd<9>;

	ld.param.u64 	%rd1, [_Z21histogramAtomicKernelPKjPjii_param_0];
	ld.param.u64 	%rd2, [_Z21histogramAtomicKernelPKjPjii_param_1];
	ld.param.u32 	%r4, [_Z21histogramAtomicKernelPKjPjii_param_2];
	ld.param.u32 	%r3, [_Z21histogramAtomicKernelPKjPjii_param_3];
	mov.u32 	%r5, %ctaid.x;
	mov.u32 	%r6, %ntid.x;
	mov.u32 	%r7, %tid.x;
	mad.lo.s32 	%r1, %r5, %r6, %r7;
	setp.ge.s32 	%p1, %r1, %r4;
	@%p1 bra 	$L__BB0_3;
	cvta.to.global.u64 	%rd3, %rd1;
	mul.wide.s32 	%rd4, %r1, 4;
	add.s64 	%rd5, %rd3, %rd4;
	ld.global.u32 	%r2, [%rd5];
	setp.ge.u32 	%p2, %r2, %r3;
	@%p2 bra 	$L__BB0_3;
	cvta.to.global.u64 	%rd6, %rd2;
	mul.wide.u32 	%rd7, %r2, 4;
	add.s64 	%rd8, %rd6, %rd7;
	atom.global.add.u32 	%r8, [%rd8], 1;
$L__BB0_3:
	ret;

}


// ===== COMPILED SASS (sm_100) =====

	.target	sm_100

	.elftype	@"ET_EXEC"


//--------------------- .note.nv.tkinfo           --------------------------
	.section	.note.nv.tkinfo,"",@"SHT_NOTE"
	.sectionflags	@"SHF_NOTE_NV_TKINFO"
	.tkinfo
        /*0018*/ 	.word	0x00000002
        /*0030*/ 	.string	""
        /*0030*/ 	.string	"ptxas"
        /*0030*/ 	.string	"Cuda compilation tools, release 13.0, V13.0.88"
        /*0030*/ 	.string	"Build cuda_13.0.r13.0/compiler.36424714_0"
        /*0030*/ 	.string	"-arch sm_100 -m 64 "



//--------------------- .note.nv.cuinfo           --------------------------
	.section	.note.nv.cuinfo,"",@"SHT_NOTE"
	.sectionflags	@"SHF_NOTE_NV_CUINFO"
        /*0018*/ 	.short	0x0002
        /*001a*/ 	.short	0x0064
        /*001c*/ 	.short	0x0082
	.zero		2


//--------------------- .nv.info                  --------------------------
	.section	.nv.info,"",@"SHT_CUDA_INFO"
	.align	4


	//----- nvinfo : EIATTR_REGCOUNT
	.align		4
        /*0000*/ 	.byte	0x04, 0x2f
        /*0002*/ 	.short	(.L_1 - .L_0)
	.align		4
.L_0:
        /*0004*/ 	.word	index@(_Z21histogramAtomicKernelPKjPjii)
        /*0008*/ 	.word	0x0000000a


	//----- nvinfo : EIATTR_FRAME_SIZE
	.align		4
.L_1:
        /*000c*/ 	.byte	0x04, 0x11
        /*000e*/ 	.short	(.L_3 - .L_2)
	.align		4
.L_2:
        /*0010*/ 	.word	index@(_Z21histogramAtomicKernelPKjPjii)
        /*0014*/ 	.word	0x00000000


	//----- nvinfo : EIATTR_MIN_STACK_SIZE
	.align		4
.L_3:
        /*0018*/ 	.byte	0x04, 0x12
        /*001a*/ 	.short	(.L_5 - .L_4)
	.align		4
.L_4:
        /*001c*/ 	.word	index@(_Z21histogramAtomicKernelPKjPjii)
        /*0020*/ 	.word	0x00000000
.L_5:


//--------------------- .nv.compat                --------------------------
	.section	.nv.compat,"",@"SHT_CUDA_COMPAT_INFO"
	.align	4
        /*0000*/ 	.byte	0x02, 0x09, 0x00, 0x00, 0x02, 0x02, 0x01, 0x00, 0x02, 0x05, 0x05, 0x00, 0x03, 0x07, 0x01, 0x01
        /*0010*/ 	.byte	0x02, 0x03, 0x00, 0x00, 0x02, 0x06, 0x01, 0x00, 0x04, 0x0b, 0x08, 0x00, 0x09, 0x00, 0x00, 0x00
        /*0020*/ 	.byte	0x00, 0x00, 0x00, 0x00


//--------------------- .nv.info._Z21histogramAtomicKernelPKjPjii --------------------------
	.section	.nv.info._Z21histogramAtomicKernelPKjPjii,"",@"SHT_CUDA_INFO"
	.sectionflags	@""
	.align	4


	//----- nvinfo : EIATTR_CUDA_API_VERSION
	.align		4
        /*0000*/ 	.byte	0x04, 0x37
        /*0002*/ 	.short	(.L_7 - .L_6)
.L_6:
        /*0004*/ 	.word	0x00000082


	//----- nvinfo : EIATTR_KPARAM_INFO
	.align		4
.L_7:
        /*0008*/ 	.byte	0x04, 0x17
        /*000a*/ 	.short	(.L_9 - .L_8)
.L_8:
        /*000c*/ 	.word	0x00000000
        /*0010*/ 	.short	0x0003
        /*0012*/ 	.short	0x0014
        /*0014*/ 	.byte	0x00, 0xf0, 0x11, 0x00


	//----- nvinfo : EIATTR_KPARAM_INFO
	.align		4
.L_9:
        /*0018*/ 	.byte	0x04, 0x17
        /*001a*/ 	.short	(.L_11 - .L_10)
.L_10:
        /*001c*/ 	.word	0x00000000
        /*0020*/ 	.short	0x0002
        /*0022*/ 	.short	0x0010
        /*0024*/ 	.byte	0x00, 0xf0, 0x11, 0x00


	//----- nvinfo : EIATTR_KPARAM_INFO
	.align		4
.L_11:
        /*0028*/ 	.byte	0x04, 0x17
        /*002a*/ 	.short	(.L_13 - .L_12)
.L_12:
        /*002c*/ 	.word	0x00000000
        /*0030*/ 	.short	0x0001
        /*0032*/ 	.short	0x0008
        /*0034*/ 	.byte	0x00, 0xf5, 0x21, 0x00


	//----- nvinfo : EIATTR_KPARAM_INFO
	.align		4
.L_13:
        /*0038*/ 	.byte	0x04, 0x17
        /*003a*/ 	.short	(.L_15 - .L_14)
.L_14:
        /*003c*/ 	.word	0x00000000
        /*0040*/ 	.short	0x0000
        /*0042*/ 	.short	0x0000
        /*0044*/ 	.byte	0x00, 0xf5, 0x21, 0x00


	//----- nvinfo : EIATTR_SPARSE_MMA_MASK
	.align		4
.L_15:
        /*0048*/ 	.byte	0x03, 0x50
        /*004a*/ 	.short	0x0000


	//----- nvinfo : EIATTR_MAXREG_COUNT
	.align		4
        /*004c*/ 	.byte	0x03, 0x1b
        /*004e*/ 	.short	0x00ff


	//----- nvinfo : EIATTR_MERCURY_ISA_VERSION
	.align		4
        /*0050*/ 	.byte	0x03, 0x5f
        /*0052*/ 	.short	0x0101


	//----- nvinfo : EIATTR_VRC_CTA_INIT_COUNT
	.align		4
        /*0054*/ 	.byte	0x02, 0x4a
	.zero		1
	.zero		1


	//----- nvinfo : EIATTR_EXIT_INSTR_OFFSETS
	.align		4
        /*0058*/ 	.byte	0x04, 0x1c
        /*005a*/ 	.short	(.L_17 - .L_16)


	//   ....[0]....
.L_16:
        /*005c*/ 	.word	0x00000070


	//   ....[1]....
        /*0060*/ 	.word	0x000000e0


	//   ....[2]....
        /*0064*/ 	.word	0x00000130


	//----- nvinfo : EIATTR_CBANK_PARAM_SIZE
	.align		4
.L_17:
        /*0068*/ 	.byte	0x03, 0x19
        /*006a*/ 	.short	0x0018


	//----- nvinfo : EIATTR_PARAM_CBANK
	.align		4
        /*006c*/ 	.byte	0x04, 0x0a
        /*006e*/ 	.short	(.L_19 - .L_18)
	.align		4
.L_18:
        /*0070*/ 	.word	index@(.nv.constant0._Z21histogramAtomicKernelPKjPjii)
        /*0074*/ 	.short	0x0380
        /*0076*/ 	.short	0x0018


	//----- nvinfo : EIATTR_SW_WAR
	.align		4
.L_19:
        /*0078*/ 	.byte	0x04, 0x36
        /*007a*/ 	.short	(.L_21 - .L_20)
.L_20:
        /*007c*/ 	.word	0x00000008
.L_21:


//--------------------- .nv.callgraph             --------------------------
	.section	.nv.callgraph,"",@"SHT_CUDA_CALLGRAPH"
	.align	4
	.sectionentsize	8
	.align		4
        /*0000*/ 	.word	0x00000000
	.align		4
        /*0004*/ 	.word	0xffffffff
	.align		4
        /*0008*/ 	.word	0x00000000
	.align		4
        /*000c*/ 	.word	0xfffffffe
	.align		4
        /*0010*/ 	.word	0x00000000
	.align		4
        /*0014*/ 	.word	0xfffffffd
	.align		4
        /*0018*/ 	.word	0x00000000
	.align		4
        /*001c*/ 	.word	0xfffffffc


//--------------------- .text._Z21histogramAtomicKernelPKjPjii --------------------------
	.section	.text._Z21histogramAtomicKernelPKjPjii,"ax",@progbits
	.align	128
        .global         _Z21histogramAtomicKernelPKjPjii
        .type           _Z21histogramAtomicKernelPKjPjii,@function
        .size           _Z21histogramAtomicKernelPKjPjii,(.L_x_1 - _Z21histogramAtomicKernelPKjPjii)
        .other          _Z21histogramAtomicKernelPKjPjii,@"STO_CUDA_ENTRY STV_DEFAULT"
_Z21histogramAtomicKernelPKjPjii:
.text._Z21histogramAtomicKernelPKjPjii:
[----:B------:R-:W-:Y:S01]  /*0000*/  LDC R1, c[0x0][0x37c] ;  /* 0x0000df00ff017b82 */ /* 0x000fe20000000800 */
[----:B------:R-:W0:Y:S07]  /*0010*/  S2R R0, SR_TID.X ;  /* 0x0000000000007919 */ /* 0x000e2e0000002100 */
[----:B------:R-:W0:Y:S01]  /*0020*/  S2UR UR4, SR_CTAID.X ;  /* 0x00000000000479c3 */ /* 0x000e220000002500 */
[----:B------:R-:W1:Y:S07]  /*0030*/  LDCU UR5, c[0x0][0x390] ;  /* 0x00007200ff0577ac */ /* 0x000e6e0008000800 */
[----:B------:R-:W0:Y:S02]  /*0040*/  LDC R5, c[0x0][0x360] ;  /* 0x0000d800ff057b82 */ /* 0x000e240000000800 */
[----:B0-----:R-:W-:-:S05]  /*0050*/  IMAD R5, R5, UR4, R0 ;  /* 0x0000000405057c24 */ /* 0x001fca000f8e0200 */
[----:B-1----:R-:W-:-:S13]  /*0060*/  ISETP.GE.AND P0, PT, R5, UR5, PT ;  /* 0x0000000505007c0c */ /* 0x002fda000bf06270 */
[----:B------:R-:W-:Y:S05]  /*0070*/  @P0 EXIT ;  /* 0x000000000000094d */ /* 0x000fea0003800000 */
[----:B------:R-:W0:Y:S01]  /*0080*/  LDC.64 R2, c[0x0][0x380] ;  /* 0x0000e000ff027b82 */ /* 0x000e220000000a00 */
[----:B------:R-:W1:Y:S01]  /*0090*/  LDCU.64 UR4, c[0x0][0x358] ;  /* 0x00006b00ff0477ac */ /* 0x000e620008000a00 */
[----:B------:R-:W2:Y:S01]  /*00a0*/  LDCU UR6, c[0x0][0x394] ;  /* 0x00007280ff0677ac */ /* 0x000ea20008000800 */
[----:B0-----:R-:W-:-:S05]  /*00b0*/  IMAD.WIDE R2, R5, 0x4, R2 ;  /* 0x0000000405027825 */ /* 0x001fca00078e0202 */
[----:B-1----:R-:W2:Y:S02]  /*00c0*/  LDG.E R5, desc[UR4][R2.64] ;  /* 0x0000000402057981 */ /* 0x002ea4000c1e1900 */
[----:B--2---:R-:W-:-:S13]  /*00d0*/  ISETP.GE.U32.AND P0, PT, R5, UR6, PT ;  /* 0x0000000605007c0c */ /* 0x004fda000bf06070 */
[----:B------:R-:W-:Y:S05]  /*00e0*/  @P0 EXIT ;  /* 0x000000000000094d */ /* 0x000fea0003800000 */
[----:B------:R-:W0:Y:S01]  /*00f0*/  LDC.64 R2, c[0x0][0x388] ;  /* 0x0000e200ff027b82 */ /* 0x000e220000000a00 */
[----:B------:R-:W-:Y:S02]  /*0100*/  HFMA2 R7, -RZ, RZ, 0, 5.9604644775390625e-08 ;  /* 0x00000001ff077431 */ /* 0x000fe400000001ff */
[----:B0-----:R-:W-:-:S05]  /*0110*/  IMAD.WIDE.U32 R2, R5, 0x4, R2 ;  /* 0x0000000405027825 */ /* 0x001fca00078e0002 */
[----:B------:R-:W-:Y:S01]  /*0120*/  REDG.E.ADD.STRONG.GPU desc[UR4][R2.64], R7 ;  /* 0x000000070200798e */ /* 0x000fe2000c12e104 */
[----:B------:R-:W-:Y:S05]  /*0130*/  EXIT ;  /* 0x000000000000794d */ /* 0x000fea0003800000 */
.L_x_0:
[----:B------:R-:W-:-:S00]  /*0140*/  BRA `(.L_x_0) ;  /* 0xfffffffc00fc7947 */ /* 0x000fc0000383ffff */
[----:B------:R-:W-:-:S00]  /*0150*/  NOP ;  /* 0x0000000000007918 */ /* 0x000fc00000000000 */
        /* <DEDUP_REMOVED lines=10> */
.L_x_1:


//--------------------- .nv.shared.reserved.0     --------------------------
	.section	.nv.shared.reserved.0,"aw",@nobits
	.weak		__nv_reservedSMEM_offset_0_alias
	.size		__nv_reservedSMEM_offset_0_alias, 0, 64
	.other		__nv_reservedSMEM_offset_0_alias,@"STO_CUDA_RESERVED_SHARED STV_DEFAULT"
__nv_reservedSMEM_offset_0_alias:
	.zero		0
	.zero		64


//--------------------- .nv.constant0._Z21histogramAtomicKernelPKjPjii --------------------------
	.section	.nv.constant0._Z21histogramAtomicKernelPKjPjii,"a",@progbits
	.sectionflags	@""
	.align	4
.nv.constant0._Z21histogramAtomicKernelPKjPjii:
	.zero		920


//--------------------- SYMBOLS --------------------------

	.type		.nv.reservedSmem.offset0,@object
	.size		.nv.reservedSmem.offset0,0x4
